//
// Generated by NVIDIA NVVM Compiler
//
// Compiler Build ID: CL-36424714
// Cuda compilation tools, release 13.0, V13.0.88
// Based on NVVM 20.0.0
//

.version 9.0
.target sm_100
.address_size 64

	// .globl	_Z6kernelPcS_ii
.extern .func  (.param .b32 func_retval0) vprintf
(
	.param .b64 vprintf_param_0,
	.param .b64 vprintf_param_1
)
;
.global .align 4 .b8 precalc_xorwow_matrix[102400];
.global .align 4 .b8 precalc_xorwow_offset_matrix[102400];
.global .align 4 .b8 mrg32k3aM1[2304];
.global .align 4 .b8 mrg32k3aM2[2304];
.global .align 4 .b8 mrg32k3aM1SubSeq[2016];
.global .align 4 .b8 mrg32k3aM2SubSeq[2016];
.global .align 4 .b8 mrg32k3aM1Seq[2304];
.global .align 4 .b8 mrg32k3aM2Seq[2304];
.const .align 8 .b8 __cr_lgamma_table[72];
.global .align 1 .b8 $str[25] = {67, 97, 115, 97, 109, 101, 110, 116, 111, 32, 110, 111, 32, 105, 110, 100, 105, 99, 101, 58, 32, 37, 100, 10};

.visible .entry _Z6kernelPcS_ii(
	.param .u64 .ptr .align 1 _Z6kernelPcS_ii_param_0,
	.param .u64 .ptr .align 1 _Z6kernelPcS_ii_param_1,
	.param .u32 _Z6kernelPcS_ii_param_2,
	.param .u32 _Z6kernelPcS_ii_param_3
)
{
	.local .align 8 .b8 	__local_depot0[32];
	.reg .b64 	%SP;
	.reg .b64 	%SPL;
	.reg .pred 	%p<20>;
	.reg .b16 	%rs<18>;
	.reg .b32 	%r<36>;
	.reg .b64 	%rd<26>;

	mov.u64 	%SPL, __local_depot0;
	cvta.local.u64 	%SP, %SPL;
	ld.param.u64 	%rd6, [_Z6kernelPcS_ii_param_0];
	ld.param.u64 	%rd7, [_Z6kernelPcS_ii_param_1];
	ld.param.u32 	%r14, [_Z6kernelPcS_ii_param_2];
	ld.param.u32 	%r15, [_Z6kernelPcS_ii_param_3];
	cvta.to.global.u64 	%rd1, %rd7;
	add.u64 	%rd2, %SPL, 0;
	mov.u32 	%r17, %ntid.x;
	mov.u32 	%r18, %ctaid.x;
	mov.u32 	%r19, %tid.x;
	mad.lo.s32 	%r1, %r17, %r18, %r19;
	mov.b32 	%r20, 3;
	st.local.u32 	[%rd2], %r20;
	st.local.u32 	[%rd2+4], %r20;
	st.local.u32 	[%rd2+8], %r20;
	ld.global.u8 	%rs1, [%rd1];
	mov.b32 	%r32, 2;
$L__BB0_1:
	mov.u32 	%r2, %r32;
	cvt.s64.s32 	%rd9, %r2;
	add.s64 	%rd10, %rd1, %rd9;
	ld.global.u8 	%rs6, [%rd10];
	setp.ne.s16 	%p1, %rs6, %rs1;
	setp.gt.s32 	%p2, %r2, -1;
	and.pred  	%p3, %p2, %p1;
	add.s32 	%r32, %r2, -1;
	@%p3 bra 	$L__BB0_1;
	setp.gt.s32 	%p4, %r2, -1;
	selp.b32 	%r22, %r2, 2, %p4;
	mul.wide.s32 	%rd11, %r22, 4;
	add.s64 	%rd12, %rd2, %rd11;
	mov.b32 	%r33, 2;
	st.local.u32 	[%rd12], %r33;
	ld.global.u8 	%rs2, [%rd1+1];
$L__BB0_3:
	mov.u32 	%r4, %r33;
	cvt.s64.s32 	%rd13, %r4;
	add.s64 	%rd14, %rd1, %rd13;
	ld.global.u8 	%rs8, [%rd14];
	setp.ne.s16 	%p5, %rs8, %rs2;
	setp.gt.s32 	%p6, %r4, -1;
	and.pred  	%p7, %p6, %p5;
	add.s32 	%r33, %r4, -1;
	@%p7 bra 	$L__BB0_3;
	setp.gt.s32 	%p8, %r4, -1;
	selp.b32 	%r23, %r4, 2, %p8;
	mul.wide.s32 	%rd15, %r23, 4;
	add.s64 	%rd16, %rd2, %rd15;
	mov.b32 	%r24, 1;
	st.local.u32 	[%rd16], %r24;
	mul.lo.s32 	%r6, %r14, %r1;
	setp.lt.s32 	%p9, %r14, 3;
	@%p9 bra 	$L__BB0_13;
	add.u64 	%rd17, %SP, 16;
	add.u64 	%rd3, %SPL, 16;
	add.s32 	%r34, %r6, 3;
	shl.b32 	%r8, %r15, 6;
	cvta.to.global.u64 	%rd4, %rd6;
	add.s32 	%r9, %r6, %r14;
	mov.u64 	%rd19, $str;
$L__BB0_6:
	cvt.s64.s32 	%rd18, %r34;
	add.s64 	%rd5, %rd4, %rd18;
	ld.global.u8 	%rs17, [%rd5+-1];
	ld.global.u8 	%rs10, [%rd1+2];
	setp.ne.s16 	%p10, %rs17, %rs10;
	@%p10 bra 	$L__BB0_10;
	ld.global.u8 	%rs11, [%rd5+-2];
	ld.global.u8 	%rs12, [%rd1+1];
	setp.ne.s16 	%p11, %rs11, %rs12;
	@%p11 bra 	$L__BB0_10;
	ld.global.u8 	%rs13, [%rd5+-3];
	ld.global.u8 	%rs14, [%rd1];
	setp.ne.s16 	%p12, %rs13, %rs14;
	@%p12 bra 	$L__BB0_10;
	add.s32 	%r25, %r34, %r8;
	add.s32 	%r26, %r25, -3;
	st.local.v2.u32 	[%rd3], {%r26, %r1};
	st.local.u32 	[%rd3+8], %r15;
	cvta.global.u64 	%rd20, %rd19;
	{ // callseq 0, 0
	.param .b64 param0;
	st.param.b64 	[param0], %rd20;
	.param .b64 param1;
	st.param.b64 	[param1], %rd17;
	.param .b32 retval0;
	call.uni (retval0), 
	vprintf, 
	(
	param0, 
	param1
	);
	ld.param.b32 	%r27, [retval0];
	} // callseq 0
	ld.global.u8 	%rs17, [%rd5+-1];
$L__BB0_10:
	mov.b32 	%r35, 2;
$L__BB0_11:
	mov.u32 	%r11, %r35;
	cvt.s64.s32 	%rd22, %r11;
	add.s64 	%rd23, %rd1, %rd22;
	ld.global.u8 	%rs15, [%rd23];
	setp.ne.s16 	%p13, %rs15, %rs17;
	setp.gt.s32 	%p14, %r11, -1;
	and.pred  	%p15, %p14, %p13;
	add.s32 	%r35, %r11, -1;
	@%p15 bra 	$L__BB0_11;
	setp.gt.s32 	%p16, %r11, -1;
	selp.b32 	%r30, %r11, 2, %p16;
	mul.wide.s32 	%rd24, %r30, 4;
	add.s64 	%rd25, %rd2, %rd24;
	ld.local.u32 	%r31, [%rd25];
	add.s32 	%r34, %r31, %r34;
	setp.le.s32 	%p17, %r34, %r9;
	setp.gt.s32 	%p18, %r34, %r6;
	and.pred  	%p19, %p17, %p18;
	@%p19 bra 	$L__BB0_6;
$L__BB0_13:
	ret;

}


// ===== COMPILED SASS (sm_100) =====

	.target	sm_100

	.elftype	@"ET_EXEC"


//--------------------- .note.nv.tkinfo           --------------------------
	.section	.note.nv.tkinfo,"",@"SHT_NOTE"
	.sectionflags	@"SHF_NOTE_NV_TKINFO"
	.tkinfo
        /*0018*/ 	.word	0x00000002
        /*0030*/ 	.string	""
        /*0030*/ 	.string	"ptxas"
        /*0030*/ 	.string	"Cuda compilation tools, release 13.0, V13.0.88"
        /*0030*/ 	.string	"Build cuda_13.0.r13.0/compiler.36424714_0"
        /*0030*/ 	.string	"-arch sm_100 -m 64 "



//--------------------- .note.nv.cuinfo           --------------------------
	.section	.note.nv.cuinfo,"",@"SHT_NOTE"
	.sectionflags	@"SHF_NOTE_NV_CUINFO"
        /*0018*/ 	.short	0x0002
        /*001a*/ 	.short	0x0064
        /*001c*/ 	.short	0x0082
	.zero		2


//--------------------- .nv.info                  --------------------------
	.section	.nv.info,"",@"SHT_CUDA_INFO"
	.align	4


	//----- nvinfo : EIATTR_REGCOUNT
	.align		4
        /*0000*/ 	.byte	0x04, 0x2f
        /*0002*/ 	.short	(.L_11 - .L_10)
	.align		4
.L_10:
        /*0004*/ 	.word	index@(_Z6kernelPcS_ii)
        /*0008*/ 	.word	0x0000001e


	//----- nvinfo : EIATTR_FRAME_SIZE
	.align		4
.L_11:
        /*000c*/ 	.byte	0x04, 0x11
        /*000e*/ 	.short	(.L_13 - .L_12)
	.align		4
.L_12:
        /*0010*/ 	.word	index@(_Z6kernelPcS_ii)
        /*0014*/ 	.word	0x00000020


	//----- nvinfo : EIATTR_MIN_STACK_SIZE
	.align		4
.L_13:
        /*0018*/ 	.byte	0x04, 0x12
        /*001a*/ 	.short	(.L_15 - .L_14)
	.align		4
.L_14:
        /*001c*/ 	.word	index@(_Z6kernelPcS_ii)
        /*0020*/ 	.word	0x00000020
.L_15:


//--------------------- .nv.compat                --------------------------
	.section	.nv.compat,"",@"SHT_CUDA_COMPAT_INFO"
	.align	4
        /*0000*/ 	.byte	0x02, 0x09, 0x00, 0x00, 0x02, 0x02, 0x01, 0x00, 0x02, 0x05, 0x05, 0x00, 0x03, 0x07, 0x01, 0x01
        /*0010*/ 	.byte	0x02, 0x03, 0x00, 0x00, 0x02, 0x06, 0x01, 0x00, 0x04, 0x0b, 0x08, 0x00, 0x09, 0x00, 0x00, 0x00
        /*0020*/ 	.byte	0x00, 0x00, 0x00, 0x00


//--------------------- .nv.info._Z6kernelPcS_ii  --------------------------
	.section	.nv.info._Z6kernelPcS_ii,"",@"SHT_CUDA_INFO"
	.sectionflags	@""
	.align	4


	//----- nvinfo : EIATTR_CUDA_API_VERSION
	.align		4
        /*0000*/ 	.byte	0x04, 0x37
        /*0002*/ 	.short	(.L_17 - .L_16)
.L_16:
        /*0004*/ 	.word	0x00000082


	//----- nvinfo : EIATTR_KPARAM_INFO
	.align		4
.L_17:
        /*0008*/ 	.byte	0x04, 0x17
        /*000a*/ 	.short	(.L_19 - .L_18)
.L_18:
        /*000c*/ 	.word	0x00000000
        /*0010*/ 	.short	0x0003
        /*0012*/ 	.short	0x0014
        /*0014*/ 	.byte	0x00, 0xf0, 0x11, 0x00


	//----- nvinfo : EIATTR_KPARAM_INFO
	.align		4
.L_19:
        /*0018*/ 	.byte	0x04, 0x17
        /*001a*/ 	.short	(.L_21 - .L_20)
.L_20:
        /*001c*/ 	.word	0x00000000
        /*0020*/ 	.short	0x0002
        /*0022*/ 	.short	0x0010
        /*0024*/ 	.byte	0x00, 0xf0, 0x11, 0x00


	//----- nvinfo : EIATTR_KPARAM_INFO
	.align		4
.L_21:
        /*0028*/ 	.byte	0x04, 0x17
        /*002a*/ 	.short	(.L_23 - .L_22)
.L_22:
        /*002c*/ 	.word	0x00000000
        /*0030*/ 	.short	0x0001
        /*0032*/ 	.short	0x0008
        /*0034*/ 	.byte	0x00, 0xf5, 0x21, 0x00


	//----- nvinfo : EIATTR_KPARAM_INFO
	.align		4
.L_23:
        /*0038*/ 	.byte	0x04, 0x17
        /*003a*/ 	.short	(.L_25 - .L_24)
.L_24:
        /*003c*/ 	.word	0x00000000
        /*0040*/ 	.short	0x0000
        /*0042*/ 	.short	0x0000
        /*0044*/ 	.byte	0x00, 0xf5, 0x21, 0x00


	//----- nvinfo : EIATTR_SPARSE_MMA_MASK
	.align		4
.L_25:
        /*0048*/ 	.byte	0x03, 0x50
        /*004a*/ 	.short	0x0000


	//----- nvinfo : EIATTR_MAXREG_COUNT
	.align		4
        /*004c*/ 	.byte	0x03, 0x1b
        /*004e*/ 	.short	0x00ff


	//----- nvinfo : EIATTR_EXTERNS
	.align		4
        /*0050*/ 	.byte	0x04, 0x0f
        /*0052*/ 	.short	(.L_27 - .L_26)


	//   ....[0]....
	.align		4
.L_26:
        /*0054*/ 	.word	index@(vprintf)


	//----- nvinfo : EIATTR_MERCURY_ISA_VERSION
	.align		4
.L_27:
        /*0058*/ 	.byte	0x03, 0x5f
        /*005a*/ 	.short	0x0101


	//----- nvinfo : EIATTR_VRC_CTA_INIT_COUNT
	.align		4
        /*005c*/ 	.byte	0x02, 0x4a
	.zero		1
	.zero		1


	//----- nvinfo : EIATTR_SYSCALL_OFFSETS
	.align		4
        /*0060*/ 	.byte	0x04, 0x46
        /*0062*/ 	.short	(.L_29 - .L_28)


	//   ....[0]....
.L_28:
        /*0064*/ 	.word	0x00000550


	//----- nvinfo : EIATTR_EXIT_INSTR_OFFSETS
	.align		4
.L_29:
        /*0068*/ 	.byte	0x04, 0x1c
        /*006a*/ 	.short	(.L_31 - .L_30)


	//   ....[0]....
.L_30:
        /*006c*/ 	.word	0x00000300


	//   ....[1]....
        /*0070*/ 	.word	0x000006c0


	//----- nvinfo : EIATTR_CRS_STACK_SIZE
	.align		4
.L_31:
        /*0074*/ 	.byte	0x04, 0x1e
        /*0076*/ 	.short	(.L_33 - .L_32)
.L_32:
        /*0078*/ 	.word	0x00000000


	//----- nvinfo : EIATTR_CBANK_PARAM_SIZE
	.align		4
.L_33:
        /*007c*/ 	.byte	0x03, 0x19
        /*007e*/ 	.short	0x0018


	//----- nvinfo : EIATTR_PARAM_CBANK
	.align		4
        /*0080*/ 	.byte	0x04, 0x0a
        /*0082*/ 	.short	(.L_35 - .L_34)
	.align		4
.L_34:
        /*0084*/ 	.word	index@(.nv.constant0._Z6kernelPcS_ii)
        /*0088*/ 	.short	0x0380
        /*008a*/ 	.short	0x0018


	//----- nvinfo : EIATTR_SW_WAR
	.align		4
.L_35:
        /*008c*/ 	.byte	0x04, 0x36
        /*008e*/ 	.short	(.L_37 - .L_36)
.L_36:
        /*0090*/ 	.word	0x00000008
.L_37:


//--------------------- .nv.callgraph             --------------------------
	.section	.nv.callgraph,"",@"SHT_CUDA_CALLGRAPH"
	.align	4
	.sectionentsize	8
	.align		4
        /*0000*/ 	.word	0x00000000
	.align		4
        /*0004*/ 	.word	0xffffffff
	.align		4
        /*0008*/ 	.word	index@(_Z6kernelPcS_ii)
	.align		4
        /*000c*/ 	.word	index@(vprintf)
	.align		4
        /*0010*/ 	.word	0x00000000
	.align		4
        /*0014*/ 	.word	0xfffffffe
	.align		4
        /*0018*/ 	.word	0x00000000
	.align		4
        /*001c*/ 	.word	0xfffffffd
	.align		4
        /*0020*/ 	.word	0x00000000
	.align		4
        /*0024*/ 	.word	0xfffffffc


//--------------------- .nv.constant4             --------------------------
	.section	.nv.constant4,"a",@progbits
	.align	8
	.align		8
.nv.constant4:
        /*0000*/ 	.dword	vprintf
	.align		8
        /*0008*/ 	.dword	precalc_xorwow_matrix
	.align		8
        /*0010*/ 	.dword	precalc_xorwow_offset_matrix
	.align		8
        /*0018*/ 	.dword	mrg32k3aM1
	.align		8
        /*0020*/ 	.dword	mrg32k3aM2
	.align		8
        /*0028*/ 	.dword	mrg32k3aM1SubSeq
	.align		8
        /*0030*/ 	.dword	mrg32k3aM2SubSeq
	.align		8
        /*0038*/ 	.dword	mrg32k3aM1Seq
	.align		8
        /*0040*/ 	.dword	mrg32k3aM2Seq
	.align		8
        /*0048*/ 	.dword	$str


//--------------------- .nv.constant3             --------------------------
	.section	.nv.constant3,"a",@progbits
	.align	8
.nv.constant3:
	.type		__cr_lgamma_table,@object
	.size		__cr_lgamma_table,(.L_8 - __cr_lgamma_table)
__cr_lgamma_table:
        /*0000*/ 	.byte	0x00, 0x00, 0x00, 0x00, 0x00, 0x00, 0x00, 0x00, 0x00, 0x00, 0x00, 0x00, 0x00, 0x00, 0x00, 0x00
        /*0010*/ 	.byte	0xef, 0x39, 0xfa, 0xfe, 0x42, 0x2e, 0xe6, 0x3f, 0x02, 0x20, 0x2a, 0xfa, 0x0b, 0xab, 0xfc, 0x3f
        /*0020*/ 	.byte	0xf9, 0x2c, 0x92, 0x7c, 0xa7, 0x6c, 0x09, 0x40, 0xc9, 0x79, 0x44, 0x3c, 0x64, 0x26, 0x13, 0x40
        /*0030*/ 	.byte	0xca, 0x01, 0xcf, 0x3a, 0x27, 0x51, 0x1a, 0x40, 0x30, 0xcc, 0x2d, 0xf3, 0xe1, 0x0c, 0x21, 0x40
        /*0040*/ 	.byte	0x0d, 0xb7, 0xfc, 0x82, 0x8e, 0x35, 0x25, 0x40
.L_8:


//--------------------- .text._Z6kernelPcS_ii     --------------------------
	.section	.text._Z6kernelPcS_ii,"ax",@progbits
	.align	128
        .global         _Z6kernelPcS_ii
        .type           _Z6kernelPcS_ii,@function
        .size           _Z6kernelPcS_ii,(.L_x_9 - _Z6kernelPcS_ii)
        .other          _Z6kernelPcS_ii,@"STO_CUDA_ENTRY STV_DEFAULT"
_Z6kernelPcS_ii:
.text._Z6kernelPcS_ii:
[----:B------:R-:W0:Y:S08]  /*0000*/  LDC R1, c[0x0][0x37c] ;  /* 0x0000df00ff017b82 */ /* 0x000e300000000800 */
[----:B------:R-:W1:Y:S01]  /*0010*/  LDC.64 R6, c[0x0][0x388] ;  /* 0x0000e200ff067b82 */ /* 0x000e620000000a00 */
[----:B------:R-:W1:Y:S01]  /*0020*/  LDCU.64 UR36, c[0x0][0x358] ;  /* 0x00006b00ff2477ac */ /* 0x000e620008000a00 */
[----:B------:R-:W2:Y:S01]  /*0030*/  S2R R19, SR_CTAID.X ;  /* 0x0000000000137919 */ /* 0x000ea20000002500 */
[----:B0-----:R-:W-:Y:S01]  /*0040*/  VIADD R1, R1, 0xffffffe0 ;  /* 0xffffffe001017836 */ /* 0x001fe20000000000 */
[----:B------:R-:W2:Y:S01]  /*0050*/  S2R R0, SR_TID.X ;  /* 0x0000000000007919 */ /* 0x000ea20000002100 */
[----:B------:R-:W-:-:S02]  /*0060*/  IMAD.MOV.U32 R4, RZ, RZ, 0x3 ;  /* 0x00000003ff047424 */ /* 0x000fc400078e00ff */
[----:B------:R-:W-:Y:S01]  /*0070*/  IMAD.MOV.U32 R5, RZ, RZ, 0x3 ;  /* 0x00000003ff057424 */ /* 0x000fe200078e00ff */
[----:B------:R-:W0:Y:S01]  /*0080*/  LDCU UR4, c[0x0][0x2fc] ;  /* 0x00005f80ff0477ac */ /* 0x000e220008000800 */
[----:B------:R-:W3:Y:S08]  /*0090*/  LDC R22, c[0x0][0x2f8] ;  /* 0x0000be00ff167b82 */ /* 0x000ef00000000800 */
[----:B------:R-:W4:Y:S01]  /*00a0*/  LDC.64 R2, c[0x0][0x388] ;  /* 0x0000e200ff027b82 */ /* 0x000f220000000a00 */
[----:B-1----:R1:W5:Y:S01]  /*00b0*/  LDG.E.U8 R8, desc[UR36][R6.64] ;  /* 0x0000002406087981 */ /* 0x002362000c1e1100 */
[----:B------:R-:W2:Y:S01]  /*00c0*/  LDCU UR5, c[0x0][0x360] ;  /* 0x00006c00ff0577ac */ /* 0x000ea20008000800 */
[----:B------:R-:W-:-:S02]  /*00d0*/  IMAD.MOV.U32 R27, RZ, RZ, R1 ;  /* 0x000000ffff1b7224 */ /* 0x000fc400078e0001 */
[----:B------:R1:W-:Y:S04]  /*00e0*/  STL.64 [R1], R4 ;  /* 0x0000000401007387 */ /* 0x0003e80000100a00 */
[----:B------:R1:W-:Y:S01]  /*00f0*/  STL [R1+0x8], R4 ;  /* 0x0000080401007387 */ /* 0x0003e20000100800 */
[----:B--2---:R-:W-:Y:S02]  /*0100*/  IMAD R19, R19, UR5, R0 ;  /* 0x0000000513137c24 */ /* 0x004fe4000f8e0200 */
[----:B01----:R-:W-:-:S07]  /*0110*/  IMAD.MOV.U32 R0, RZ, RZ, 0x2 ;  /* 0x00000002ff007424 */ /* 0x003fce00078e00ff */
.L_x_0:
[----:B----4-:R-:W-:-:S04]  /*0120*/  IADD3 R4, P0, PT, R0, R2, RZ ;  /* 0x0000000200047210 */ /* 0x010fc80007f1e0ff */
[----:B------:R-:W-:-:S06]  /*0130*/  LEA.HI.X.SX32 R5, R0, R3, 0x1, P0 ;  /* 0x0000000300057211 */ /* 0x000fcc00000f0eff */
[----:B------:R-:W2:Y:S01]  /*0140*/  LDG.E.U8 R5, desc[UR36][R4.64] ;  /* 0x0000002404057981 */ /* 0x000ea2000c1e1100 */
[C---:B------:R-:W-:Y:S01]  /*0150*/  ISETP.GT.AND P1, PT, R0.reuse, -0x1, PT ;  /* 0xffffffff0000780c */ /* 0x040fe20003f24270 */
[----:B------:R-:W-:Y:S02]  /*0160*/  IMAD.MOV.U32 R9, RZ, RZ, R0 ;  /* 0x000000ffff097224 */ /* 0x000fe400078e0000 */
[----:B------:R-:W-:Y:S01]  /*0170*/  VIADD R0, R0, 0xffffffff ;  /* 0xffffffff00007836 */ /* 0x000fe20000000000 */
[----:B--2--5:R-:W-:-:S13]  /*0180*/  ISETP.NE.AND P0, PT, R5, R8, PT ;  /* 0x000000080500720c */ /* 0x024fda0003f05270 */
[----:B------:R-:W-:Y:S05]  /*0190*/  @P0 BRA P1, `(.L_x_0) ;  /* 0xfffffffc00e00947 */ /* 0x000fea000083ffff */
[----:B------:R0:W5:Y:S01]  /*01a0*/  LDG.E.U8 R6, desc[UR36][R6.64+0x1] ;  /* 0x0000012406067981 */ /* 0x000162000c1e1100 */
[C---:B------:R-:W-:Y:S01]  /*01b0*/  ISETP.GT.AND P0, PT, R9.reuse, -0x1, PT ;  /* 0xffffffff0900780c */ /* 0x040fe20003f04270 */
[----:B------:R-:W-:Y:S02]  /*01c0*/  IMAD.MOV.U32 R5, RZ, RZ, 0x2 ;  /* 0x00000002ff057424 */ /* 0x000fe400078e00ff */
[----:B------:R-:W-:Y:S01]  /*01d0*/  IMAD.MOV.U32 R8, RZ, RZ, 0x2 ;  /* 0x00000002ff087424 */ /* 0x000fe200078e00ff */
[----:B------:R-:W-:-:S05]  /*01e0*/  SEL R0, R9, 0x2, P0 ;  /* 0x0000000209007807 */ /* 0x000fca0000000000 */
[----:B------:R-:W-:-:S05]  /*01f0*/  IMAD R0, R0, 0x4, R27 ;  /* 0x0000000400007824 */ /* 0x000fca00078e021b */
[----:B------:R0:W-:Y:S02]  /*0200*/  STL [R0], R5 ;  /* 0x0000000500007387 */ /* 0x0001e40000100800 */
.L_x_1:
[----:B------:R-:W-:-:S04]  /*0210*/  IADD3 R4, P0, PT, R8, R2, RZ ;  /* 0x0000000208047210 */ /* 0x000fc80007f1e0ff */
[----:B0-----:R-:W-:-:S06]  /*0220*/  LEA.HI.X.SX32 R5, R8, R3, 0x1, P0 ;  /* 0x0000000308057211 */ /* 0x001fcc00000f0eff */
[----:B------:R-:W2:Y:S01]  /*0230*/  LDG.E.U8 R5, desc[UR36][R4.64] ;  /* 0x0000002404057981 */ /* 0x000ea2000c1e1100 */
[C---:B------:R-:W-:Y:S01]  /*0240*/  ISETP.GT.AND P1, PT, R8.reuse, -0x1, PT ;  /* 0xffffffff0800780c */ /* 0x040fe20003f24270 */
[----:B------:R-:W-:Y:S02]  /*0250*/  IMAD.MOV.U32 R0, RZ, RZ, R8 ;  /* 0x000000ffff007224 */ /* 0x000fe400078e0008 */
[----:B------:R-:W-:Y:S01]  /*0260*/  VIADD R8, R8, 0xffffffff ;  /* 0xffffffff08087836 */ /* 0x000fe20000000000 */
[----:B--2--5:R-:W-:-:S13]  /*0270*/  ISETP.NE.AND P0, PT, R5, R6, PT ;  /* 0x000000060500720c */ /* 0x024fda0003f05270 */
[----:B------:R-:W-:Y:S05]  /*0280*/  @P0 BRA P1, `(.L_x_1) ;  /* 0xfffffffc00e00947 */ /* 0x000fea000083ffff */
[----:B------:R-:W0:Y:S01]  /*0290*/  LDC R25, c[0x0][0x390] ;  /* 0x0000e400ff197b82 */ /* 0x000e220000000800 */
[----:B------:R-:W-:Y:S01]  /*02a0*/  ISETP.GT.AND P0, PT, R0, -0x1, PT ;  /* 0xffffffff0000780c */ /* 0x000fe20003f04270 */
[----:B------:R-:W-:-:S03]  /*02b0*/  IMAD.MOV.U32 R3, RZ, RZ, 0x1 ;  /* 0x00000001ff037424 */ /* 0x000fc600078e00ff */
[----:B------:R-:W-:-:S05]  /*02c0*/  SEL R0, R0, 0x2, P0 ;  /* 0x0000000200007807 */ /* 0x000fca0000000000 */
[----:B------:R-:W-:-:S05]  /*02d0*/  IMAD R0, R0, 0x4, R27 ;  /* 0x0000000400007824 */ /* 0x000fca00078e021b */
[----:B------:R1:W-:Y:S01]  /*02e0*/  STL [R0], R3 ;  /* 0x0000000300007387 */ /* 0x0003e20000100800 */
[----:B0-----:R-:W-:-:S13]  /*02f0*/  ISETP.GE.AND P0, PT, R25, 0x3, PT ;  /* 0x000000031900780c */ /* 0x001fda0003f06270 */
[----:B-1----:R-:W-:Y:S05]  /*0300*/  @!P0 EXIT ;  /* 0x000000000000894d */ /* 0x002fea0003800000 */
[----:B------:R-:W-:Y:S01]  /*0310*/  IMAD R24, R19, R25, RZ ;  /* 0x0000001913187224 */ /* 0x000fe200078e02ff */
[----:B---3--:R-:W-:Y:S01]  /*0320*/  IADD3 R22, P0, P1, R1, 0x10, R22 ;  /* 0x0000001001167810 */ /* 0x008fe2000791e016 */
[----:B------:R-:W0:Y:S02]  /*0330*/  LDCU.64 UR38, c[0x0][0x388] ;  /* 0x00007100ff2677ac */ /* 0x000e240008000a00 */
[C---:B------:R-:W-:Y:S01]  /*0340*/  IMAD.IADD R25, R24.reuse, 0x1, R25 ;  /* 0x0000000118197824 */ /* 0x040fe200078e0219 */
[----:B------:R-:W-:Y:S01]  /*0350*/  IADD3.X R23, PT, PT, RZ, UR4, RZ, P0, P1 ;  /* 0x00000004ff177c10 */ /* 0x000fe200087e24ff */
[----:B------:R-:W-:-:S08]  /*0360*/  VIADD R26, R24, 0x3 ;  /* 0x00000003181a7836 */ /* 0x000fd00000000000 */
.L_x_7:
[----:B-1----:R-:W1:Y:S01]  /*0370*/  LDCU.64 UR4, c[0x0][0x380] ;  /* 0x00007000ff0477ac */ /* 0x002e620008000a00 */
[----:B------:R-:W2:Y:S01]  /*0380*/  LDC.64 R2, c[0x0][0x388] ;  /* 0x0000e200ff027b82 */ /* 0x000ea20000000a00 */
[----:B-1----:R-:W-:-:S04]  /*0390*/  IADD3 R16, P0, PT, R26, UR4, RZ ;  /* 0x000000041a107c10 */ /* 0x002fc8000ff1e0ff */
[----:B------:R-:W-:Y:S01]  /*03a0*/  LEA.HI.X.SX32 R17, R26, UR5, 0x1, P0 ;  /* 0x000000051a117c11 */ /* 0x000fe200080f0eff */
[----:B--2---:R-:W2:Y:S04]  /*03b0*/  LDG.E.U8 R0, desc[UR36][R2.64+0x2] ;  /* 0x0000022402007981 */ /* 0x004ea8000c1e1100 */
[----:B------:R-:W2:Y:S01]  /*03c0*/  LDG.E.U8 R5, desc[UR36][R16.64+-0x1] ;  /* 0xffffff2410057981 */ /* 0x000ea2000c1e1100 */
[----:B------:R-:W-:Y:S01]  /*03d0*/  BSSY.RECONVERGENT B6, `(.L_x_2) ;  /* 0x000001a000067945 */ /* 0x000fe20003800200 */
[----:B--2---:R-:W-:-:S13]  /*03e0*/  ISETP.NE.AND P0, PT, R5, R0, PT ;  /* 0x000000000500720c */ /* 0x004fda0003f05270 */
[----:B------:R-:W-:Y:S05]  /*03f0*/  @P0 BRA `(.L_x_3) ;  /* 0x00000000005c0947 */ /* 0x000fea0003800000 */
[----:B------:R-:W2:Y:S04]  /*0400*/  LDG.E.U8 R0, desc[UR36][R16.64+-0x2] ;  /* 0xfffffe2410007981 */ /* 0x000ea8000c1e1100 */
[----:B------:R-:W2:Y:S02]  /*0410*/  LDG.E.U8 R7, desc[UR36][R2.64+0x1] ;  /* 0x0000012402077981 */ /* 0x000ea4000c1e1100 */
[----:B--2---:R-:W-:-:S13]  /*0420*/  ISETP.NE.AND P0, PT, R0, R7, PT ;  /* 0x000000070000720c */ /* 0x004fda0003f05270 */
[----:B------:R-:W-:Y:S05]  /*0430*/  @P0 BRA `(.L_x_3) ;  /* 0x00000000004c0947 */ /* 0x000fea0003800000 */
[----:B------:R-:W2:Y:S04]  /*0440*/  LDG.E.U8 R3, desc[UR36][R2.64] ;  /* 0x0000002402037981 */ /* 0x000ea8000c1e1100 */
[----:B------:R-:W2:Y:S02]  /*0450*/  LDG.E.U8 R0, desc[UR36][R16.64+-0x3] ;  /* 0xfffffd2410007981 */ /* 0x000ea4000c1e1100 */
[----:B--2---:R-:W-:-:S13]  /*0460*/  ISETP.NE.AND P0, PT, R0, R3, PT ;  /* 0x000000030000720c */ /* 0x004fda0003f05270 */
[----:B------:R-:W-:Y:S05]  /*0470*/  @P0 BRA `(.L_x_3) ;  /* 0x00000000003c0947 */ /* 0x000fea0003800000 */
[----:B------:R-:W1:Y:S01]  /*0480*/  LDC R0, c[0x0][0x394] ;  /* 0x0000e500ff007b82 */ /* 0x000e620000000800 */
[----:B------:R-:W-:Y:S01]  /*0490*/  MOV R2, 0x0 ;  /* 0x0000000000027802 */ /* 0x000fe20000000f00 */
[----:B------:R-:W2:Y:S01]  /*04a0*/  LDCU.64 UR4, c[0x4][0x48] ;  /* 0x01000900ff0477ac */ /* 0x000ea20008000a00 */
[----:B------:R-:W-:Y:S02]  /*04b0*/  IMAD.MOV.U32 R6, RZ, RZ, R22 ;  /* 0x000000ffff067224 */ /* 0x000fe400078e0016 */
[----:B------:R-:W-:-:S03]  /*04c0*/  IMAD.MOV.U32 R7, RZ, RZ, R23 ;  /* 0x000000ffff077224 */ /* 0x000fc600078e0017 */
[----:B------:R-:W3:Y:S01]  /*04d0*/  LDC.64 R2, c[0x4][R2] ;  /* 0x0100000002027b82 */ /* 0x000ee20000000a00 */
[----:B--2---:R-:W-:Y:S02]  /*04e0*/  IMAD.U32 R4, RZ, RZ, UR4 ;  /* 0x00000004ff047e24 */ /* 0x004fe4000f8e00ff */
[----:B------:R-:W-:Y:S02]  /*04f0*/  IMAD.U32 R5, RZ, RZ, UR5 ;  /* 0x00000005ff057e24 */ /* 0x000fe4000f8e00ff */
[----:B-1----:R-:W-:Y:S01]  /*0500*/  IMAD R18, R0, 0x40, R26 ;  /* 0x0000004000127824 */ /* 0x002fe200078e021a */
[----:B------:R1:W-:Y:S03]  /*0510*/  STL [R1+0x18], R0 ;  /* 0x0000180001007387 */ /* 0x0003e60000100800 */
[----:B------:R-:W-:-:S05]  /*0520*/  VIADD R18, R18, 0xfffffffd ;  /* 0xfffffffd12127836 */ /* 0x000fca0000000000 */
[----:B---3--:R1:W-:Y:S02]  /*0530*/  STL.64 [R1+0x10], R18 ;  /* 0x0000101201007387 */ /* 0x0083e40000100a00 */
[----:B------:R-:W-:-:S07]  /*0540*/  LEPC R20, `(.L_x_4) ;  /* 0x000000001014794e */ /* 0x000fce0000000000 */
[----:B01----:R-:W-:Y:S05]  /*0550*/  CALL.ABS.NOINC R2 ;  /* 0x0000000002007343 */ /* 0x003fea0003c00000 */
.L_x_4:
[----:B------:R1:W5:Y:S02]  /*0560*/  LDG.E.U8 R5, desc[UR36][R16.64+-0x1] ;  /* 0xffffff2410057981 */ /* 0x000364000c1e1100 */
.L_x_3:
[----:B0-----:R-:W-:Y:S05]  /*0570*/  BSYNC.RECONVERGENT B6 ;  /* 0x0000000000067941 */ /* 0x001fea0003800200 */
.L_x_2:
[----:B------:R-:W-:Y:S01]  /*0580*/  BSSY.RECONVERGENT B0, `(.L_x_5) ;  /* 0x000000b000007945 */ /* 0x000fe20003800200 */
[----:B-----5:R-:W-:Y:S01]  /*0590*/  PRMT R5, R5, 0x9910, RZ ;  /* 0x0000991005057816 */ /* 0x020fe200000000ff */
[----:B------:R-:W-:-:S07]  /*05a0*/  IMAD.MOV.U32 R0, RZ, RZ, 0x2 ;  /* 0x00000002ff007424 */ /* 0x000fce00078e00ff */
.L_x_6:
[----:B------:R-:W-:-:S04]  /*05b0*/  IADD3 R2, P0, PT, R0, UR38, RZ ;  /* 0x0000002600027c10 */ /* 0x000fc8000ff1e0ff */
[----:B------:R-:W-:-:S05]  /*05c0*/  LEA.HI.X.SX32 R3, R0, UR39, 0x1, P0 ;  /* 0x0000002700037c11 */ /* 0x000fca00080f0eff */
[----:B------:R-:W2:Y:S01]  /*05d0*/  LDG.E.U8 R2, desc[UR36][R2.64] ;  /* 0x0000002402027981 */ /* 0x000ea2000c1e1100 */
[C---:B------:R-:W-:Y:S01]  /*05e0*/  ISETP.GT.AND P1, PT, R0.reuse, -0x1, PT ;  /* 0xffffffff0000780c */ /* 0x040fe20003f24270 */
[----:B------:R-:W-:Y:S02]  /*05f0*/  IMAD.MOV.U32 R4, RZ, RZ, R0 ;  /* 0x000000ffff047224 */ /* 0x000fe400078e0000 */
[----:B------:R-:W-:Y:S01]  /*0600*/  VIADD R0, R0, 0xffffffff ;  /* 0xffffffff00007836 */ /* 0x000fe20000000000 */
[----:B--2---:R-:W-:-:S13]  /*0610*/  ISETP.NE.AND P0, PT, R2, R5, PT ;  /* 0x000000050200720c */ /* 0x004fda0003f05270 */
[----:B------:R-:W-:Y:S05]  /*0620*/  @P0 BRA P1, `(.L_x_6) ;  /* 0xfffffffc00e00947 */ /* 0x000fea000083ffff */
[----:B------:R-:W-:Y:S05]  /*0630*/  BSYNC.RECONVERGENT B0 ;  /* 0x0000000000007941 */ /* 0x000fea0003800200 */
.L_x_5:
[----:B------:R-:W-:-:S04]  /*0640*/  ISETP.GT.AND P0, PT, R4, -0x1, PT ;  /* 0xffffffff0400780c */ /* 0x000fc80003f04270 */
[----:B------:R-:W-:-:S05]  /*0650*/  SEL R0, R4, 0x2, P0 ;  /* 0x0000000204007807 */ /* 0x000fca0000000000 */
[----:B------:R-:W-:-:S05]  /*0660*/  IMAD R0, R0, 0x4, R27 ;  /* 0x0000000400007824 */ /* 0x000fca00078e021b */
[----:B------:R-:W2:Y:S02]  /*0670*/  LDL R3, [R0] ;  /* 0x0000000000037983 */ /* 0x000ea40000100800 */
[----:B--2---:R-:W-:-:S05]  /*0680*/  IMAD.IADD R26, R3, 0x1, R26 ;  /* 0x00000001031a7824 */ /* 0x004fca00078e021a */
[C---:B------:R-:W-:Y:S02]  /*0690*/  ISETP.GT.AND P0, PT, R26.reuse, R24, PT ;  /* 0x000000181a00720c */ /* 0x040fe40003f04270 */
[----:B------:R-:W-:-:S13]  /*06a0*/  ISETP.LE.AND P1, PT, R26, R25, PT ;  /* 0x000000191a00720c */ /* 0x000fda0003f23270 */
[----:B------:R-:W-:Y:S05]  /*06b0*/  @P0 BRA P1, `(.L_x_7) ;  /* 0xfffffffc002c0947 */ /* 0x000fea000083ffff */
[----:B------:R-:W-:Y:S05]  /*06c0*/  EXIT ;  /* 0x000000000000794d */ /* 0x000fea0003800000 */
.L_x_8:
[----:B------:R-:W-:-:S00]  /*06d0*/  BRA `(.L_x_8) ;  /* 0xfffffffc00fc7947 */ /* 0x000fc0000383ffff */
[----:B------:R-:W-:-:S00]  /*06e0*/  NOP ;  /* 0x0000000000007918 */ /* 0x000fc00000000000 */
        /* <DEDUP_REMOVED lines=9> */
.L_x_9:


//--------------------- .nv.global.init           --------------------------
	.section	.nv.global.init,"aw",@progbits
	.align	4
.nv.global.init:
	.type		mrg32k3aM1SubSeq,@object
	.size		mrg32k3aM1SubSeq,(mrg32k3aM2SubSeq - mrg32k3aM1SubSeq)
mrg32k3aM1SubSeq:
        /*0000*/ 	.byte	0x0b, 0xcc, 0xee, 0x04, 0x73, 0x29, 0x8b, 0x6f, 0xf6, 0x53, 0x03, 0xf6, 0x23, 0xf6, 0xea, 0xda
        /* <DEDUP_REMOVED lines=125> */
	.type		mrg32k3aM2SubSeq,@object
	.size		mrg32k3aM2SubSeq,(mrg32k3aM1 - mrg32k3aM2SubSeq)
mrg32k3aM2SubSeq:
        /* <DEDUP_REMOVED lines=126> */
	.type		mrg32k3aM1,@object
	.size		mrg32k3aM1,(mrg32k3aM1Seq - mrg32k3aM1)
mrg32k3aM1:
        /* <DEDUP_REMOVED lines=144> */
	.type		mrg32k3aM1Seq,@object
	.size		mrg32k3aM1Seq,(mrg32k3aM2 - mrg32k3aM1Seq)
mrg32k3aM1Seq:
        /* <DEDUP_REMOVED lines=144> */
	.type		mrg32k3aM2,@object
	.size		mrg32k3aM2,(mrg32k3aM2Seq - mrg32k3aM2)
mrg32k3aM2:
        /* <DEDUP_REMOVED lines=144> */
	.type		mrg32k3aM2Seq,@object
	.size		mrg32k3aM2Seq,(precalc_xorwow_matrix - mrg32k3aM2Seq)
mrg32k3aM2Seq:
        /* <DEDUP_REMOVED lines=144> */
	.type		precalc_xorwow_matrix,@object
	.size		precalc_xorwow_matrix,(precalc_xorwow_offset_matrix - precalc_xorwow_matrix)
precalc_xorwow_matrix:
        /* <DEDUP_REMOVED lines=6400> */
	.type		precalc_xorwow_offset_matrix,@object
	.size		precalc_xorwow_offset_matrix,($str - precalc_xorwow_offset_matrix)
precalc_xorwow_offset_matrix:
        /* <DEDUP_REMOVED lines=6400> */
	.type		$str,@object
	.size		$str,(.L_9 - $str)
$str:
        /*353c0*/ 	.byte	0x43, 0x61, 0x73, 0x61, 0x6d, 0x65, 0x6e, 0x74, 0x6f, 0x20, 0x6e, 0x6f, 0x20, 0x69, 0x6e, 0x64
        /*353d0*/ 	.byte	0x69, 0x63, 0x65, 0x3a, 0x20, 0x25, 0x64, 0x0a, 0x00
.L_9:


//--------------------- .nv.shared.reserved.0     --------------------------
	.section	.nv.shared.reserved.0,"aw",@nobits
	.weak		__nv_reservedSMEM_offset_0_alias
	.size		__nv_reservedSMEM_offset_0_alias, 0, 64
	.other		__nv_reservedSMEM_offset_0_alias,@"STO_CUDA_RESERVED_SHARED STV_DEFAULT"
__nv_reservedSMEM_offset_0_alias:
	.zero		0
	.zero		64


//--------------------- .nv.constant0._Z6kernelPcS_ii --------------------------
	.section	.nv.constant0._Z6kernelPcS_ii,"a",@progbits
	.sectionflags	@""
	.align	4
.nv.constant0._Z6kernelPcS_ii:
	.zero		920


//--------------------- SYMBOLS --------------------------

	.type		.nv.reservedSmem.offset0,@object
	.size		.nv.reservedSmem.offset0,0x4
	.type		vprintf,@function
